//
// Generated by NVIDIA NVVM Compiler
//
// Compiler Build ID: CL-36424714
// Cuda compilation tools, release 13.0, V13.0.88
// Based on NVVM 20.0.0
//

.version 9.0
.target sm_100
.address_size 64

	// .globl	_Z16compute_averagesPfPKfi
.extern .shared .align 16 .b8 tile[];

.visible .entry _Z16compute_averagesPfPKfi(
	.param .u64 .ptr .align 1 _Z16compute_averagesPfPKfi_param_0,
	.param .u64 .ptr .align 1 _Z16compute_averagesPfPKfi_param_1,
	.param .u32 _Z16compute_averagesPfPKfi_param_2
)
{
	.reg .pred 	%p<16>;
	.reg .b32 	%r<38>;
	.reg .b32 	%f<1078>;
	.reg .b64 	%rd<9>;

	ld.param.u64 	%rd3, [_Z16compute_averagesPfPKfi_param_0];
	ld.param.u64 	%rd4, [_Z16compute_averagesPfPKfi_param_1];
	ld.param.u32 	%r15, [_Z16compute_averagesPfPKfi_param_2];
	cvta.to.global.u64 	%rd1, %rd4;
	mov.u32 	%r1, %tid.x;
	mov.u32 	%r16, %ctaid.x;
	mul.lo.s32 	%r2, %r16, 3072;
	add.s32 	%r3, %r15, -1;
	shl.b32 	%r17, %r1, 2;
	mov.u32 	%r18, tile;
	add.s32 	%r36, %r18, %r17;
	or.b32  	%r35, %r1, %r2;
	mov.u32 	%r37, %r1;
$L__BB0_1:
	add.s32 	%r19, %r35, -256;
	setp.lt.s32 	%p1, %r19, 0;
	setp.lt.s32 	%p2, %r19, %r15;
	selp.b32 	%r20, %r19, %r3, %p2;
	selp.b32 	%r21, 0, %r20, %p1;
	mul.wide.s32 	%rd5, %r21, 4;
	add.s64 	%rd6, %rd1, %rd5;
	ld.global.f32 	%f23, [%rd6];
	st.shared.f32 	[%r36], %f23;
	add.s32 	%r9, %r37, 256;
	add.s32 	%r36, %r36, 1024;
	add.s32 	%r35, %r35, 256;
	setp.lt.u32 	%p3, %r37, 3328;
	mov.u32 	%r37, %r9;
	@%p3 bra 	$L__BB0_1;
	bar.sync 	0;
	mul.lo.s32 	%r12, %r1, 12;
	add.s32 	%r13, %r2, %r12;
	setp.ge.s32 	%p4, %r13, %r15;
	@%p4 bra 	$L__BB0_15;
	shl.b32 	%r22, %r12, 2;
	add.s32 	%r14, %r18, %r22;
	ld.shared.v4.f32 	{%f1, %f2, %f3, %f4}, [%r14];
	add.f32 	%f24, %f1, 0f00000000;
	add.f32 	%f25, %f2, 0f00000000;
	add.f32 	%f26, %f3, 0f00000000;
	add.f32 	%f27, %f4, 0f00000000;
	ld.shared.v4.f32 	{%f5, %f6, %f7, %f8}, [%r14+16];
	add.f32 	%f28, %f5, 0f00000000;
	add.f32 	%f29, %f6, 0f00000000;
	add.f32 	%f30, %f7, 0f00000000;
	add.f32 	%f31, %f8, 0f00000000;
	ld.shared.v4.f32 	{%f9, %f10, %f11, %f32}, [%r14+32];
	add.f32 	%f33, %f24, %f9;
	add.f32 	%f34, %f25, %f10;
	add.f32 	%f35, %f26, %f11;
	add.f32 	%f36, %f27, %f32;
	ld.shared.v4.f32 	{%f37, %f38, %f39, %f40}, [%r14+48];
	add.f32 	%f41, %f28, %f37;
	add.f32 	%f42, %f29, %f38;
	add.f32 	%f43, %f30, %f39;
	add.f32 	%f44, %f31, %f40;
	ld.shared.v4.f32 	{%f45, %f46, %f47, %f48}, [%r14+64];
	add.f32 	%f49, %f33, %f45;
	add.f32 	%f50, %f34, %f46;
	add.f32 	%f51, %f35, %f47;
	add.f32 	%f52, %f36, %f48;
	ld.shared.v4.f32 	{%f53, %f54, %f55, %f56}, [%r14+80];
	add.f32 	%f57, %f41, %f53;
	add.f32 	%f58, %f42, %f54;
	add.f32 	%f59, %f43, %f55;
	add.f32 	%f60, %f44, %f56;
	ld.shared.v4.f32 	{%f61, %f62, %f63, %f64}, [%r14+96];
	add.f32 	%f65, %f49, %f61;
	add.f32 	%f66, %f50, %f62;
	add.f32 	%f67, %f51, %f63;
	add.f32 	%f68, %f52, %f64;
	ld.shared.v4.f32 	{%f69, %f70, %f71, %f72}, [%r14+112];
	add.f32 	%f73, %f57, %f69;
	add.f32 	%f74, %f58, %f70;
	add.f32 	%f75, %f59, %f71;
	add.f32 	%f76, %f60, %f72;
	ld.shared.v4.f32 	{%f77, %f78, %f79, %f80}, [%r14+128];
	add.f32 	%f81, %f65, %f77;
	add.f32 	%f82, %f66, %f78;
	add.f32 	%f83, %f67, %f79;
	add.f32 	%f84, %f68, %f80;
	ld.shared.v4.f32 	{%f85, %f86, %f87, %f88}, [%r14+144];
	add.f32 	%f89, %f73, %f85;
	add.f32 	%f90, %f74, %f86;
	add.f32 	%f91, %f75, %f87;
	add.f32 	%f92, %f76, %f88;
	ld.shared.v4.f32 	{%f93, %f94, %f95, %f96}, [%r14+160];
	add.f32 	%f97, %f81, %f93;
	add.f32 	%f98, %f82, %f94;
	add.f32 	%f99, %f83, %f95;
	add.f32 	%f100, %f84, %f96;
	ld.shared.v4.f32 	{%f101, %f102, %f103, %f104}, [%r14+176];
	add.f32 	%f105, %f89, %f101;
	add.f32 	%f106, %f90, %f102;
	add.f32 	%f107, %f91, %f103;
	add.f32 	%f108, %f92, %f104;
	ld.shared.v4.f32 	{%f109, %f110, %f111, %f112}, [%r14+192];
	add.f32 	%f113, %f97, %f109;
	add.f32 	%f114, %f98, %f110;
	add.f32 	%f115, %f99, %f111;
	add.f32 	%f116, %f100, %f112;
	ld.shared.v4.f32 	{%f117, %f118, %f119, %f120}, [%r14+208];
	add.f32 	%f121, %f105, %f117;
	add.f32 	%f122, %f106, %f118;
	add.f32 	%f123, %f107, %f119;
	add.f32 	%f124, %f108, %f120;
	ld.shared.v4.f32 	{%f125, %f126, %f127, %f128}, [%r14+224];
	add.f32 	%f129, %f113, %f125;
	add.f32 	%f130, %f114, %f126;
	add.f32 	%f131, %f115, %f127;
	add.f32 	%f132, %f116, %f128;
	ld.shared.v4.f32 	{%f133, %f134, %f135, %f136}, [%r14+240];
	add.f32 	%f137, %f121, %f133;
	add.f32 	%f138, %f122, %f134;
	add.f32 	%f139, %f123, %f135;
	add.f32 	%f140, %f124, %f136;
	ld.shared.v4.f32 	{%f141, %f142, %f143, %f144}, [%r14+256];
	add.f32 	%f145, %f129, %f141;
	add.f32 	%f146, %f130, %f142;
	add.f32 	%f147, %f131, %f143;
	add.f32 	%f148, %f132, %f144;
	ld.shared.v4.f32 	{%f149, %f150, %f151, %f152}, [%r14+272];
	add.f32 	%f153, %f137, %f149;
	add.f32 	%f154, %f138, %f150;
	add.f32 	%f155, %f139, %f151;
	add.f32 	%f156, %f140, %f152;
	ld.shared.v4.f32 	{%f157, %f158, %f159, %f160}, [%r14+288];
	add.f32 	%f161, %f145, %f157;
	add.f32 	%f162, %f146, %f158;
	add.f32 	%f163, %f147, %f159;
	add.f32 	%f164, %f148, %f160;
	ld.shared.v4.f32 	{%f165, %f166, %f167, %f168}, [%r14+304];
	add.f32 	%f169, %f153, %f165;
	add.f32 	%f170, %f154, %f166;
	add.f32 	%f171, %f155, %f167;
	add.f32 	%f172, %f156, %f168;
	ld.shared.v4.f32 	{%f173, %f174, %f175, %f176}, [%r14+320];
	add.f32 	%f177, %f161, %f173;
	add.f32 	%f178, %f162, %f174;
	add.f32 	%f179, %f163, %f175;
	add.f32 	%f180, %f164, %f176;
	ld.shared.v4.f32 	{%f181, %f182, %f183, %f184}, [%r14+336];
	add.f32 	%f185, %f169, %f181;
	add.f32 	%f186, %f170, %f182;
	add.f32 	%f187, %f171, %f183;
	add.f32 	%f188, %f172, %f184;
	ld.shared.v4.f32 	{%f189, %f190, %f191, %f192}, [%r14+352];
	add.f32 	%f193, %f177, %f189;
	add.f32 	%f194, %f178, %f190;
	add.f32 	%f195, %f179, %f191;
	add.f32 	%f196, %f180, %f192;
	ld.shared.v4.f32 	{%f197, %f198, %f199, %f200}, [%r14+368];
	add.f32 	%f201, %f185, %f197;
	add.f32 	%f202, %f186, %f198;
	add.f32 	%f203, %f187, %f199;
	add.f32 	%f204, %f188, %f200;
	ld.shared.v4.f32 	{%f205, %f206, %f207, %f208}, [%r14+384];
	add.f32 	%f209, %f193, %f205;
	add.f32 	%f210, %f194, %f206;
	add.f32 	%f211, %f195, %f207;
	add.f32 	%f212, %f196, %f208;
	ld.shared.v4.f32 	{%f213, %f214, %f215, %f216}, [%r14+400];
	add.f32 	%f217, %f201, %f213;
	add.f32 	%f218, %f202, %f214;
	add.f32 	%f219, %f203, %f215;
	add.f32 	%f220, %f204, %f216;
	ld.shared.v4.f32 	{%f221, %f222, %f223, %f224}, [%r14+416];
	add.f32 	%f225, %f209, %f221;
	add.f32 	%f226, %f210, %f222;
	add.f32 	%f227, %f211, %f223;
	add.f32 	%f228, %f212, %f224;
	ld.shared.v4.f32 	{%f229, %f230, %f231, %f232}, [%r14+432];
	add.f32 	%f233, %f217, %f229;
	add.f32 	%f234, %f218, %f230;
	add.f32 	%f235, %f219, %f231;
	add.f32 	%f236, %f220, %f232;
	ld.shared.v4.f32 	{%f237, %f238, %f239, %f240}, [%r14+448];
	add.f32 	%f241, %f225, %f237;
	add.f32 	%f242, %f226, %f238;
	add.f32 	%f243, %f227, %f239;
	add.f32 	%f244, %f228, %f240;
	ld.shared.v4.f32 	{%f245, %f246, %f247, %f248}, [%r14+464];
	add.f32 	%f249, %f233, %f245;
	add.f32 	%f250, %f234, %f246;
	add.f32 	%f251, %f235, %f247;
	add.f32 	%f252, %f236, %f248;
	ld.shared.v4.f32 	{%f253, %f254, %f255, %f256}, [%r14+480];
	add.f32 	%f257, %f241, %f253;
	add.f32 	%f258, %f242, %f254;
	add.f32 	%f259, %f243, %f255;
	add.f32 	%f260, %f244, %f256;
	ld.shared.v4.f32 	{%f261, %f262, %f263, %f264}, [%r14+496];
	add.f32 	%f265, %f249, %f261;
	add.f32 	%f266, %f250, %f262;
	add.f32 	%f267, %f251, %f263;
	add.f32 	%f268, %f252, %f264;
	ld.shared.v4.f32 	{%f269, %f270, %f271, %f272}, [%r14+512];
	add.f32 	%f273, %f257, %f269;
	add.f32 	%f274, %f258, %f270;
	add.f32 	%f275, %f259, %f271;
	add.f32 	%f276, %f260, %f272;
	ld.shared.v4.f32 	{%f277, %f278, %f279, %f280}, [%r14+528];
	add.f32 	%f281, %f265, %f277;
	add.f32 	%f282, %f266, %f278;
	add.f32 	%f283, %f267, %f279;
	add.f32 	%f284, %f268, %f280;
	ld.shared.v4.f32 	{%f285, %f286, %f287, %f288}, [%r14+544];
	add.f32 	%f289, %f273, %f285;
	add.f32 	%f290, %f274, %f286;
	add.f32 	%f291, %f275, %f287;
	add.f32 	%f292, %f276, %f288;
	ld.shared.v4.f32 	{%f293, %f294, %f295, %f296}, [%r14+560];
	add.f32 	%f297, %f281, %f293;
	add.f32 	%f298, %f282, %f294;
	add.f32 	%f299, %f283, %f295;
	add.f32 	%f300, %f284, %f296;
	ld.shared.v4.f32 	{%f301, %f302, %f303, %f304}, [%r14+576];
	add.f32 	%f305, %f289, %f301;
	add.f32 	%f306, %f290, %f302;
	add.f32 	%f307, %f291, %f303;
	add.f32 	%f308, %f292, %f304;
	ld.shared.v4.f32 	{%f309, %f310, %f311, %f312}, [%r14+592];
	add.f32 	%f313, %f297, %f309;
	add.f32 	%f314, %f298, %f310;
	add.f32 	%f315, %f299, %f311;
	add.f32 	%f316, %f300, %f312;
	ld.shared.v4.f32 	{%f317, %f318, %f319, %f320}, [%r14+608];
	add.f32 	%f321, %f305, %f317;
	add.f32 	%f322, %f306, %f318;
	add.f32 	%f323, %f307, %f319;
	add.f32 	%f324, %f308, %f320;
	ld.shared.v4.f32 	{%f325, %f326, %f327, %f328}, [%r14+624];
	add.f32 	%f329, %f313, %f325;
	add.f32 	%f330, %f314, %f326;
	add.f32 	%f331, %f315, %f327;
	add.f32 	%f332, %f316, %f328;
	ld.shared.v4.f32 	{%f333, %f334, %f335, %f336}, [%r14+640];
	add.f32 	%f337, %f321, %f333;
	add.f32 	%f338, %f322, %f334;
	add.f32 	%f339, %f323, %f335;
	add.f32 	%f340, %f324, %f336;
	ld.shared.v4.f32 	{%f341, %f342, %f343, %f344}, [%r14+656];
	add.f32 	%f345, %f329, %f341;
	add.f32 	%f346, %f330, %f342;
	add.f32 	%f347, %f331, %f343;
	add.f32 	%f348, %f332, %f344;
	ld.shared.v4.f32 	{%f349, %f350, %f351, %f352}, [%r14+672];
	add.f32 	%f353, %f337, %f349;
	add.f32 	%f354, %f338, %f350;
	add.f32 	%f355, %f339, %f351;
	add.f32 	%f356, %f340, %f352;
	ld.shared.v4.f32 	{%f357, %f358, %f359, %f360}, [%r14+688];
	add.f32 	%f361, %f345, %f357;
	add.f32 	%f362, %f346, %f358;
	add.f32 	%f363, %f347, %f359;
	add.f32 	%f364, %f348, %f360;
	ld.shared.v4.f32 	{%f365, %f366, %f367, %f368}, [%r14+704];
	add.f32 	%f369, %f353, %f365;
	add.f32 	%f370, %f354, %f366;
	add.f32 	%f371, %f355, %f367;
	add.f32 	%f372, %f356, %f368;
	ld.shared.v4.f32 	{%f373, %f374, %f375, %f376}, [%r14+720];
	add.f32 	%f377, %f361, %f373;
	add.f32 	%f378, %f362, %f374;
	add.f32 	%f379, %f363, %f375;
	add.f32 	%f380, %f364, %f376;
	ld.shared.v4.f32 	{%f381, %f382, %f383, %f384}, [%r14+736];
	add.f32 	%f385, %f369, %f381;
	add.f32 	%f386, %f370, %f382;
	add.f32 	%f387, %f371, %f383;
	add.f32 	%f388, %f372, %f384;
	ld.shared.v4.f32 	{%f389, %f390, %f391, %f392}, [%r14+752];
	add.f32 	%f393, %f377, %f389;
	add.f32 	%f394, %f378, %f390;
	add.f32 	%f395, %f379, %f391;
	add.f32 	%f396, %f380, %f392;
	ld.shared.v4.f32 	{%f397, %f398, %f399, %f400}, [%r14+768];
	add.f32 	%f401, %f385, %f397;
	add.f32 	%f402, %f386, %f398;
	add.f32 	%f403, %f387, %f399;
	add.f32 	%f404, %f388, %f400;
	ld.shared.v4.f32 	{%f405, %f406, %f407, %f408}, [%r14+784];
	add.f32 	%f409, %f393, %f405;
	add.f32 	%f410, %f394, %f406;
	add.f32 	%f411, %f395, %f407;
	add.f32 	%f412, %f396, %f408;
	ld.shared.v4.f32 	{%f413, %f414, %f415, %f416}, [%r14+800];
	add.f32 	%f417, %f401, %f413;
	add.f32 	%f418, %f402, %f414;
	add.f32 	%f419, %f403, %f415;
	add.f32 	%f420, %f404, %f416;
	ld.shared.v4.f32 	{%f421, %f422, %f423, %f424}, [%r14+816];
	add.f32 	%f425, %f409, %f421;
	add.f32 	%f426, %f410, %f422;
	add.f32 	%f427, %f411, %f423;
	add.f32 	%f428, %f412, %f424;
	ld.shared.v4.f32 	{%f429, %f430, %f431, %f432}, [%r14+832];
	add.f32 	%f433, %f417, %f429;
	add.f32 	%f434, %f418, %f430;
	add.f32 	%f435, %f419, %f431;
	add.f32 	%f436, %f420, %f432;
	ld.shared.v4.f32 	{%f437, %f438, %f439, %f440}, [%r14+848];
	add.f32 	%f441, %f425, %f437;
	add.f32 	%f442, %f426, %f438;
	add.f32 	%f443, %f427, %f439;
	add.f32 	%f444, %f428, %f440;
	ld.shared.v4.f32 	{%f445, %f446, %f447, %f448}, [%r14+864];
	add.f32 	%f449, %f433, %f445;
	add.f32 	%f450, %f434, %f446;
	add.f32 	%f451, %f435, %f447;
	add.f32 	%f452, %f436, %f448;
	ld.shared.v4.f32 	{%f453, %f454, %f455, %f456}, [%r14+880];
	add.f32 	%f457, %f441, %f453;
	add.f32 	%f458, %f442, %f454;
	add.f32 	%f459, %f443, %f455;
	add.f32 	%f460, %f444, %f456;
	ld.shared.v4.f32 	{%f461, %f462, %f463, %f464}, [%r14+896];
	add.f32 	%f465, %f449, %f461;
	add.f32 	%f466, %f450, %f462;
	add.f32 	%f467, %f451, %f463;
	add.f32 	%f468, %f452, %f464;
	ld.shared.v4.f32 	{%f469, %f470, %f471, %f472}, [%r14+912];
	add.f32 	%f473, %f457, %f469;
	add.f32 	%f474, %f458, %f470;
	add.f32 	%f475, %f459, %f471;
	add.f32 	%f476, %f460, %f472;
	ld.shared.v4.f32 	{%f477, %f478, %f479, %f480}, [%r14+928];
	add.f32 	%f481, %f465, %f477;
	add.f32 	%f482, %f466, %f478;
	add.f32 	%f483, %f467, %f479;
	add.f32 	%f484, %f468, %f480;
	ld.shared.v4.f32 	{%f485, %f486, %f487, %f488}, [%r14+944];
	add.f32 	%f489, %f473, %f485;
	add.f32 	%f490, %f474, %f486;
	add.f32 	%f491, %f475, %f487;
	add.f32 	%f492, %f476, %f488;
	ld.shared.v4.f32 	{%f493, %f494, %f495, %f496}, [%r14+960];
	add.f32 	%f497, %f481, %f493;
	add.f32 	%f498, %f482, %f494;
	add.f32 	%f499, %f483, %f495;
	add.f32 	%f500, %f484, %f496;
	ld.shared.v4.f32 	{%f501, %f502, %f503, %f504}, [%r14+976];
	add.f32 	%f505, %f489, %f501;
	add.f32 	%f506, %f490, %f502;
	add.f32 	%f507, %f491, %f503;
	add.f32 	%f508, %f492, %f504;
	ld.shared.v4.f32 	{%f509, %f510, %f511, %f512}, [%r14+992];
	add.f32 	%f513, %f497, %f509;
	add.f32 	%f514, %f498, %f510;
	add.f32 	%f515, %f499, %f511;
	add.f32 	%f516, %f500, %f512;
	ld.shared.v4.f32 	{%f517, %f518, %f519, %f520}, [%r14+1008];
	add.f32 	%f521, %f505, %f517;
	add.f32 	%f522, %f506, %f518;
	add.f32 	%f523, %f507, %f519;
	add.f32 	%f524, %f508, %f520;
	ld.shared.v4.f32 	{%f525, %f526, %f527, %f528}, [%r14+1024];
	add.f32 	%f529, %f513, %f525;
	add.f32 	%f530, %f514, %f526;
	add.f32 	%f531, %f515, %f527;
	add.f32 	%f532, %f516, %f528;
	ld.shared.v4.f32 	{%f533, %f534, %f535, %f536}, [%r14+1040];
	add.f32 	%f537, %f521, %f533;
	add.f32 	%f538, %f522, %f534;
	add.f32 	%f539, %f523, %f535;
	add.f32 	%f540, %f524, %f536;
	ld.shared.v4.f32 	{%f541, %f542, %f543, %f544}, [%r14+1056];
	add.f32 	%f545, %f529, %f541;
	add.f32 	%f546, %f530, %f542;
	add.f32 	%f547, %f531, %f543;
	add.f32 	%f548, %f532, %f544;
	ld.shared.v4.f32 	{%f549, %f550, %f551, %f552}, [%r14+1072];
	add.f32 	%f553, %f537, %f549;
	add.f32 	%f554, %f538, %f550;
	add.f32 	%f555, %f539, %f551;
	add.f32 	%f556, %f540, %f552;
	ld.shared.v4.f32 	{%f557, %f558, %f559, %f560}, [%r14+1088];
	add.f32 	%f561, %f545, %f557;
	add.f32 	%f562, %f546, %f558;
	add.f32 	%f563, %f547, %f559;
	add.f32 	%f564, %f548, %f560;
	ld.shared.v4.f32 	{%f565, %f566, %f567, %f568}, [%r14+1104];
	add.f32 	%f569, %f553, %f565;
	add.f32 	%f570, %f554, %f566;
	add.f32 	%f571, %f555, %f567;
	add.f32 	%f572, %f556, %f568;
	ld.shared.v4.f32 	{%f573, %f574, %f575, %f576}, [%r14+1120];
	add.f32 	%f577, %f561, %f573;
	add.f32 	%f578, %f562, %f574;
	add.f32 	%f579, %f563, %f575;
	add.f32 	%f580, %f564, %f576;
	ld.shared.v4.f32 	{%f581, %f582, %f583, %f584}, [%r14+1136];
	add.f32 	%f585, %f569, %f581;
	add.f32 	%f586, %f570, %f582;
	add.f32 	%f587, %f571, %f583;
	add.f32 	%f588, %f572, %f584;
	ld.shared.v4.f32 	{%f589, %f590, %f591, %f592}, [%r14+1152];
	add.f32 	%f593, %f577, %f589;
	add.f32 	%f594, %f578, %f590;
	add.f32 	%f595, %f579, %f591;
	add.f32 	%f596, %f580, %f592;
	ld.shared.v4.f32 	{%f597, %f598, %f599, %f600}, [%r14+1168];
	add.f32 	%f601, %f585, %f597;
	add.f32 	%f602, %f586, %f598;
	add.f32 	%f603, %f587, %f599;
	add.f32 	%f604, %f588, %f600;
	ld.shared.v4.f32 	{%f605, %f606, %f607, %f608}, [%r14+1184];
	add.f32 	%f609, %f593, %f605;
	add.f32 	%f610, %f594, %f606;
	add.f32 	%f611, %f595, %f607;
	add.f32 	%f612, %f596, %f608;
	ld.shared.v4.f32 	{%f613, %f614, %f615, %f616}, [%r14+1200];
	add.f32 	%f617, %f601, %f613;
	add.f32 	%f618, %f602, %f614;
	add.f32 	%f619, %f603, %f615;
	add.f32 	%f620, %f604, %f616;
	ld.shared.v4.f32 	{%f621, %f622, %f623, %f624}, [%r14+1216];
	add.f32 	%f625, %f609, %f621;
	add.f32 	%f626, %f610, %f622;
	add.f32 	%f627, %f611, %f623;
	add.f32 	%f628, %f612, %f624;
	ld.shared.v4.f32 	{%f629, %f630, %f631, %f632}, [%r14+1232];
	add.f32 	%f633, %f617, %f629;
	add.f32 	%f634, %f618, %f630;
	add.f32 	%f635, %f619, %f631;
	add.f32 	%f636, %f620, %f632;
	ld.shared.v4.f32 	{%f637, %f638, %f639, %f640}, [%r14+1248];
	add.f32 	%f641, %f625, %f637;
	add.f32 	%f642, %f626, %f638;
	add.f32 	%f643, %f627, %f639;
	add.f32 	%f644, %f628, %f640;
	ld.shared.v4.f32 	{%f645, %f646, %f647, %f648}, [%r14+1264];
	add.f32 	%f649, %f633, %f645;
	add.f32 	%f650, %f634, %f646;
	add.f32 	%f651, %f635, %f647;
	add.f32 	%f652, %f636, %f648;
	ld.shared.v4.f32 	{%f653, %f654, %f655, %f656}, [%r14+1280];
	add.f32 	%f657, %f641, %f653;
	add.f32 	%f658, %f642, %f654;
	add.f32 	%f659, %f643, %f655;
	add.f32 	%f660, %f644, %f656;
	ld.shared.v4.f32 	{%f661, %f662, %f663, %f664}, [%r14+1296];
	add.f32 	%f665, %f649, %f661;
	add.f32 	%f666, %f650, %f662;
	add.f32 	%f667, %f651, %f663;
	add.f32 	%f668, %f652, %f664;
	ld.shared.v4.f32 	{%f669, %f670, %f671, %f672}, [%r14+1312];
	add.f32 	%f673, %f657, %f669;
	add.f32 	%f674, %f658, %f670;
	add.f32 	%f675, %f659, %f671;
	add.f32 	%f676, %f660, %f672;
	ld.shared.v4.f32 	{%f677, %f678, %f679, %f680}, [%r14+1328];
	add.f32 	%f681, %f665, %f677;
	add.f32 	%f682, %f666, %f678;
	add.f32 	%f683, %f667, %f679;
	add.f32 	%f684, %f668, %f680;
	ld.shared.v4.f32 	{%f685, %f686, %f687, %f688}, [%r14+1344];
	add.f32 	%f689, %f673, %f685;
	add.f32 	%f690, %f674, %f686;
	add.f32 	%f691, %f675, %f687;
	add.f32 	%f692, %f676, %f688;
	ld.shared.v4.f32 	{%f693, %f694, %f695, %f696}, [%r14+1360];
	add.f32 	%f697, %f681, %f693;
	add.f32 	%f698, %f682, %f694;
	add.f32 	%f699, %f683, %f695;
	add.f32 	%f700, %f684, %f696;
	ld.shared.v4.f32 	{%f701, %f702, %f703, %f704}, [%r14+1376];
	add.f32 	%f705, %f689, %f701;
	add.f32 	%f706, %f690, %f702;
	add.f32 	%f707, %f691, %f703;
	add.f32 	%f708, %f692, %f704;
	ld.shared.v4.f32 	{%f709, %f710, %f711, %f712}, [%r14+1392];
	add.f32 	%f713, %f697, %f709;
	add.f32 	%f714, %f698, %f710;
	add.f32 	%f715, %f699, %f711;
	add.f32 	%f716, %f700, %f712;
	ld.shared.v4.f32 	{%f717, %f718, %f719, %f720}, [%r14+1408];
	add.f32 	%f721, %f705, %f717;
	add.f32 	%f722, %f706, %f718;
	add.f32 	%f723, %f707, %f719;
	add.f32 	%f724, %f708, %f720;
	ld.shared.v4.f32 	{%f725, %f726, %f727, %f728}, [%r14+1424];
	add.f32 	%f729, %f713, %f725;
	add.f32 	%f730, %f714, %f726;
	add.f32 	%f731, %f715, %f727;
	add.f32 	%f732, %f716, %f728;
	ld.shared.v4.f32 	{%f733, %f734, %f735, %f736}, [%r14+1440];
	add.f32 	%f737, %f721, %f733;
	add.f32 	%f738, %f722, %f734;
	add.f32 	%f739, %f723, %f735;
	add.f32 	%f740, %f724, %f736;
	ld.shared.v4.f32 	{%f741, %f742, %f743, %f744}, [%r14+1456];
	add.f32 	%f745, %f729, %f741;
	add.f32 	%f746, %f730, %f742;
	add.f32 	%f747, %f731, %f743;
	add.f32 	%f748, %f732, %f744;
	ld.shared.v4.f32 	{%f749, %f750, %f751, %f752}, [%r14+1472];
	add.f32 	%f753, %f737, %f749;
	add.f32 	%f754, %f738, %f750;
	add.f32 	%f755, %f739, %f751;
	add.f32 	%f756, %f740, %f752;
	ld.shared.v4.f32 	{%f757, %f758, %f759, %f760}, [%r14+1488];
	add.f32 	%f761, %f745, %f757;
	add.f32 	%f762, %f746, %f758;
	add.f32 	%f763, %f747, %f759;
	add.f32 	%f764, %f748, %f760;
	ld.shared.v4.f32 	{%f765, %f766, %f767, %f768}, [%r14+1504];
	add.f32 	%f769, %f753, %f765;
	add.f32 	%f770, %f754, %f766;
	add.f32 	%f771, %f755, %f767;
	add.f32 	%f772, %f756, %f768;
	ld.shared.v4.f32 	{%f773, %f774, %f775, %f776}, [%r14+1520];
	add.f32 	%f777, %f761, %f773;
	add.f32 	%f778, %f762, %f774;
	add.f32 	%f779, %f763, %f775;
	add.f32 	%f780, %f764, %f776;
	ld.shared.v4.f32 	{%f781, %f782, %f783, %f784}, [%r14+1536];
	add.f32 	%f785, %f769, %f781;
	add.f32 	%f786, %f770, %f782;
	add.f32 	%f787, %f771, %f783;
	add.f32 	%f788, %f772, %f784;
	ld.shared.v4.f32 	{%f789, %f790, %f791, %f792}, [%r14+1552];
	add.f32 	%f793, %f777, %f789;
	add.f32 	%f794, %f778, %f790;
	add.f32 	%f795, %f779, %f791;
	add.f32 	%f796, %f780, %f792;
	ld.shared.v4.f32 	{%f797, %f798, %f799, %f800}, [%r14+1568];
	add.f32 	%f801, %f785, %f797;
	add.f32 	%f802, %f786, %f798;
	add.f32 	%f803, %f787, %f799;
	add.f32 	%f804, %f788, %f800;
	ld.shared.v4.f32 	{%f805, %f806, %f807, %f808}, [%r14+1584];
	add.f32 	%f809, %f793, %f805;
	add.f32 	%f810, %f794, %f806;
	add.f32 	%f811, %f795, %f807;
	add.f32 	%f812, %f796, %f808;
	ld.shared.v4.f32 	{%f813, %f814, %f815, %f816}, [%r14+1600];
	add.f32 	%f817, %f801, %f813;
	add.f32 	%f818, %f802, %f814;
	add.f32 	%f819, %f803, %f815;
	add.f32 	%f820, %f804, %f816;
	ld.shared.v4.f32 	{%f821, %f822, %f823, %f824}, [%r14+1616];
	add.f32 	%f825, %f809, %f821;
	add.f32 	%f826, %f810, %f822;
	add.f32 	%f827, %f811, %f823;
	add.f32 	%f828, %f812, %f824;
	ld.shared.v4.f32 	{%f829, %f830, %f831, %f832}, [%r14+1632];
	add.f32 	%f833, %f817, %f829;
	add.f32 	%f834, %f818, %f830;
	add.f32 	%f835, %f819, %f831;
	add.f32 	%f836, %f820, %f832;
	ld.shared.v4.f32 	{%f837, %f838, %f839, %f840}, [%r14+1648];
	add.f32 	%f841, %f825, %f837;
	add.f32 	%f842, %f826, %f838;
	add.f32 	%f843, %f827, %f839;
	add.f32 	%f844, %f828, %f840;
	ld.shared.v4.f32 	{%f845, %f846, %f847, %f848}, [%r14+1664];
	add.f32 	%f849, %f833, %f845;
	add.f32 	%f850, %f834, %f846;
	add.f32 	%f851, %f835, %f847;
	add.f32 	%f852, %f836, %f848;
	ld.shared.v4.f32 	{%f853, %f854, %f855, %f856}, [%r14+1680];
	add.f32 	%f857, %f841, %f853;
	add.f32 	%f858, %f842, %f854;
	add.f32 	%f859, %f843, %f855;
	add.f32 	%f860, %f844, %f856;
	ld.shared.v4.f32 	{%f861, %f862, %f863, %f864}, [%r14+1696];
	add.f32 	%f865, %f849, %f861;
	add.f32 	%f866, %f850, %f862;
	add.f32 	%f867, %f851, %f863;
	add.f32 	%f868, %f852, %f864;
	ld.shared.v4.f32 	{%f869, %f870, %f871, %f872}, [%r14+1712];
	add.f32 	%f873, %f857, %f869;
	add.f32 	%f874, %f858, %f870;
	add.f32 	%f875, %f859, %f871;
	add.f32 	%f876, %f860, %f872;
	ld.shared.v4.f32 	{%f877, %f878, %f879, %f880}, [%r14+1728];
	add.f32 	%f881, %f865, %f877;
	add.f32 	%f882, %f866, %f878;
	add.f32 	%f883, %f867, %f879;
	add.f32 	%f884, %f868, %f880;
	ld.shared.v4.f32 	{%f885, %f886, %f887, %f888}, [%r14+1744];
	add.f32 	%f889, %f873, %f885;
	add.f32 	%f890, %f874, %f886;
	add.f32 	%f891, %f875, %f887;
	add.f32 	%f892, %f876, %f888;
	ld.shared.v4.f32 	{%f893, %f894, %f895, %f896}, [%r14+1760];
	add.f32 	%f897, %f881, %f893;
	add.f32 	%f898, %f882, %f894;
	add.f32 	%f899, %f883, %f895;
	add.f32 	%f900, %f884, %f896;
	ld.shared.v4.f32 	{%f901, %f902, %f903, %f904}, [%r14+1776];
	add.f32 	%f905, %f889, %f901;
	add.f32 	%f906, %f890, %f902;
	add.f32 	%f907, %f891, %f903;
	add.f32 	%f908, %f892, %f904;
	ld.shared.v4.f32 	{%f909, %f910, %f911, %f912}, [%r14+1792];
	add.f32 	%f913, %f897, %f909;
	add.f32 	%f914, %f898, %f910;
	add.f32 	%f915, %f899, %f911;
	add.f32 	%f916, %f900, %f912;
	ld.shared.v4.f32 	{%f917, %f918, %f919, %f920}, [%r14+1808];
	add.f32 	%f921, %f905, %f917;
	add.f32 	%f922, %f906, %f918;
	add.f32 	%f923, %f907, %f919;
	add.f32 	%f924, %f908, %f920;
	ld.shared.v4.f32 	{%f925, %f926, %f927, %f928}, [%r14+1824];
	add.f32 	%f929, %f913, %f925;
	add.f32 	%f930, %f914, %f926;
	add.f32 	%f931, %f915, %f927;
	add.f32 	%f932, %f916, %f928;
	ld.shared.v4.f32 	{%f933, %f934, %f935, %f936}, [%r14+1840];
	add.f32 	%f937, %f921, %f933;
	add.f32 	%f938, %f922, %f934;
	add.f32 	%f939, %f923, %f935;
	add.f32 	%f940, %f924, %f936;
	ld.shared.v4.f32 	{%f941, %f942, %f943, %f944}, [%r14+1856];
	add.f32 	%f945, %f929, %f941;
	add.f32 	%f946, %f930, %f942;
	add.f32 	%f947, %f931, %f943;
	add.f32 	%f948, %f932, %f944;
	ld.shared.v4.f32 	{%f949, %f950, %f951, %f952}, [%r14+1872];
	add.f32 	%f953, %f937, %f949;
	add.f32 	%f954, %f938, %f950;
	add.f32 	%f955, %f939, %f951;
	add.f32 	%f956, %f940, %f952;
	ld.shared.v4.f32 	{%f957, %f958, %f959, %f960}, [%r14+1888];
	add.f32 	%f961, %f945, %f957;
	add.f32 	%f962, %f946, %f958;
	add.f32 	%f963, %f947, %f959;
	add.f32 	%f964, %f948, %f960;
	ld.shared.v4.f32 	{%f965, %f966, %f967, %f968}, [%r14+1904];
	add.f32 	%f969, %f953, %f965;
	add.f32 	%f970, %f954, %f966;
	add.f32 	%f971, %f955, %f967;
	add.f32 	%f972, %f956, %f968;
	ld.shared.v4.f32 	{%f973, %f974, %f975, %f976}, [%r14+1920];
	add.f32 	%f977, %f961, %f973;
	add.f32 	%f978, %f962, %f974;
	add.f32 	%f979, %f963, %f975;
	add.f32 	%f980, %f964, %f976;
	ld.shared.v4.f32 	{%f981, %f982, %f983, %f984}, [%r14+1936];
	add.f32 	%f985, %f969, %f981;
	add.f32 	%f986, %f970, %f982;
	add.f32 	%f987, %f971, %f983;
	add.f32 	%f988, %f972, %f984;
	ld.shared.v4.f32 	{%f989, %f990, %f991, %f992}, [%r14+1952];
	add.f32 	%f993, %f977, %f989;
	add.f32 	%f994, %f978, %f990;
	add.f32 	%f995, %f979, %f991;
	add.f32 	%f996, %f980, %f992;
	ld.shared.v4.f32 	{%f997, %f998, %f999, %f1000}, [%r14+1968];
	add.f32 	%f1001, %f985, %f997;
	add.f32 	%f1002, %f986, %f998;
	add.f32 	%f1003, %f987, %f999;
	add.f32 	%f1004, %f988, %f1000;
	ld.shared.v4.f32 	{%f1005, %f1006, %f1007, %f1008}, [%r14+1984];
	add.f32 	%f1009, %f993, %f1005;
	add.f32 	%f1010, %f994, %f1006;
	add.f32 	%f1011, %f995, %f1007;
	add.f32 	%f1012, %f996, %f1008;
	ld.shared.v4.f32 	{%f1013, %f1014, %f1015, %f1016}, [%r14+2000];
	add.f32 	%f1017, %f1001, %f1013;
	add.f32 	%f1018, %f1002, %f1014;
	add.f32 	%f1019, %f1003, %f1015;
	add.f32 	%f1020, %f1004, %f1016;
	ld.shared.v4.f32 	{%f1021, %f1022, %f1023, %f1024}, [%r14+2016];
	add.f32 	%f1025, %f1009, %f1021;
	add.f32 	%f1026, %f1010, %f1022;
	add.f32 	%f1027, %f1011, %f1023;
	add.f32 	%f1028, %f1012, %f1024;
	ld.shared.v4.f32 	{%f1029, %f1030, %f1031, %f1032}, [%r14+2032];
	add.f32 	%f1033, %f1017, %f1029;
	add.f32 	%f1034, %f1018, %f1030;
	add.f32 	%f1035, %f1019, %f1031;
	add.f32 	%f1036, %f1020, %f1032;
	add.f32 	%f1037, %f1026, %f1025;
	add.f32 	%f1038, %f1028, %f1027;
	add.f32 	%f1039, %f1038, %f1037;
	add.f32 	%f1040, %f1033, %f1034;
	add.f32 	%f1041, %f1035, %f1036;
	add.f32 	%f1042, %f1040, %f1041;
	add.f32 	%f12, %f1039, %f1042;
	mul.f32 	%f1043, %f12, 0f3B000000;
	cvta.to.global.u64 	%rd7, %rd3;
	mul.wide.s32 	%rd8, %r13, 4;
	add.s64 	%rd2, %rd7, %rd8;
	st.global.f32 	[%rd2], %f1043;
	add.s32 	%r24, %r13, 1;
	setp.ge.s32 	%p5, %r24, %r15;
	@%p5 bra 	$L__BB0_15;
	ld.shared.f32 	%f1044, [%r14+2048];
	sub.f32 	%f1045, %f1044, %f1;
	add.f32 	%f13, %f12, %f1045;
	mul.f32 	%f1046, %f13, 0f3B000000;
	st.global.f32 	[%rd2+4], %f1046;
	add.s32 	%r25, %r13, 2;
	setp.ge.s32 	%p6, %r25, %r15;
	@%p6 bra 	$L__BB0_15;
	ld.shared.f32 	%f1047, [%r14+2052];
	sub.f32 	%f1048, %f1047, %f2;
	add.f32 	%f14, %f13, %f1048;
	mul.f32 	%f1049, %f14, 0f3B000000;
	st.global.f32 	[%rd2+8], %f1049;
	add.s32 	%r26, %r13, 3;
	setp.ge.s32 	%p7, %r26, %r15;
	@%p7 bra 	$L__BB0_15;
	ld.shared.f32 	%f1050, [%r14+2056];
	sub.f32 	%f1051, %f1050, %f3;
	add.f32 	%f15, %f14, %f1051;
	mul.f32 	%f1052, %f15, 0f3B000000;
	st.global.f32 	[%rd2+12], %f1052;
	add.s32 	%r27, %r13, 4;
	setp.ge.s32 	%p8, %r27, %r15;
	@%p8 bra 	$L__BB0_15;
	ld.shared.f32 	%f1053, [%r14+2060];
	sub.f32 	%f1054, %f1053, %f4;
	add.f32 	%f16, %f15, %f1054;
	mul.f32 	%f1055, %f16, 0f3B000000;
	st.global.f32 	[%rd2+16], %f1055;
	add.s32 	%r28, %r13, 5;
	setp.ge.s32 	%p9, %r28, %r15;
	@%p9 bra 	$L__BB0_15;
	ld.shared.f32 	%f1056, [%r14+2064];
	sub.f32 	%f1057, %f1056, %f5;
	add.f32 	%f17, %f16, %f1057;
	mul.f32 	%f1058, %f17, 0f3B000000;
	st.global.f32 	[%rd2+20], %f1058;
	add.s32 	%r29, %r13, 6;
	setp.ge.s32 	%p10, %r29, %r15;
	@%p10 bra 	$L__BB0_15;
	ld.shared.f32 	%f1059, [%r14+2068];
	sub.f32 	%f1060, %f1059, %f6;
	add.f32 	%f18, %f17, %f1060;
	mul.f32 	%f1061, %f18, 0f3B000000;
	st.global.f32 	[%rd2+24], %f1061;
	add.s32 	%r30, %r13, 7;
	setp.ge.s32 	%p11, %r30, %r15;
	@%p11 bra 	$L__BB0_15;
	ld.shared.f32 	%f1062, [%r14+2072];
	sub.f32 	%f1063, %f1062, %f7;
	add.f32 	%f19, %f18, %f1063;
	mul.f32 	%f1064, %f19, 0f3B000000;
	st.global.f32 	[%rd2+28], %f1064;
	add.s32 	%r31, %r13, 8;
	setp.ge.s32 	%p12, %r31, %r15;
	@%p12 bra 	$L__BB0_15;
	ld.shared.f32 	%f1065, [%r14+2076];
	sub.f32 	%f1066, %f1065, %f8;
	add.f32 	%f20, %f19, %f1066;
	mul.f32 	%f1067, %f20, 0f3B000000;
	st.global.f32 	[%rd2+32], %f1067;
	add.s32 	%r32, %r13, 9;
	setp.ge.s32 	%p13, %r32, %r15;
	@%p13 bra 	$L__BB0_15;
	ld.shared.f32 	%f1068, [%r14+2080];
	sub.f32 	%f1069, %f1068, %f9;
	add.f32 	%f21, %f20, %f1069;
	mul.f32 	%f1070, %f21, 0f3B000000;
	st.global.f32 	[%rd2+36], %f1070;
	add.s32 	%r33, %r13, 10;
	setp.ge.s32 	%p14, %r33, %r15;
	@%p14 bra 	$L__BB0_15;
	ld.shared.f32 	%f1071, [%r14+2084];
	sub.f32 	%f1072, %f1071, %f10;
	add.f32 	%f22, %f21, %f1072;
	mul.f32 	%f1073, %f22, 0f3B000000;
	st.global.f32 	[%rd2+40], %f1073;
	add.s32 	%r34, %r13, 11;
	setp.ge.s32 	%p15, %r34, %r15;
	@%p15 bra 	$L__BB0_15;
	ld.shared.f32 	%f1074, [%r14+2088];
	sub.f32 	%f1075, %f1074, %f11;
	add.f32 	%f1076, %f22, %f1075;
	mul.f32 	%f1077, %f1076, 0f3B000000;
	st.global.f32 	[%rd2+44], %f1077;
$L__BB0_15:
	ret;

}


// ===== COMPILED SASS (sm_100) =====

	.target	sm_100

	.elftype	@"ET_EXEC"


//--------------------- .note.nv.tkinfo           --------------------------
	.section	.note.nv.tkinfo,"",@"SHT_NOTE"
	.sectionflags	@"SHF_NOTE_NV_TKINFO"
	.tkinfo
        /*0018*/ 	.word	0x00000002
        /*0030*/ 	.string	""
        /*0030*/ 	.string	"ptxas"
        /*0030*/ 	.string	"Cuda compilation tools, release 13.0, V13.0.88"
        /*0030*/ 	.string	"Build cuda_13.0.r13.0/compiler.36424714_0"
        /*0030*/ 	.string	"-arch sm_100 -m 64 "



//--------------------- .note.nv.cuinfo           --------------------------
	.section	.note.nv.cuinfo,"",@"SHT_NOTE"
	.sectionflags	@"SHF_NOTE_NV_CUINFO"
        /*0018*/ 	.short	0x0002
        /*001a*/ 	.short	0x0064
        /*001c*/ 	.short	0x0082
	.zero		2


//--------------------- .nv.info                  --------------------------
	.section	.nv.info,"",@"SHT_CUDA_INFO"
	.align	4


	//----- nvinfo : EIATTR_REGCOUNT
	.align		4
        /*0000*/ 	.byte	0x04, 0x2f
        /*0002*/ 	.short	(.L_1 - .L_0)
	.align		4
.L_0:
        /*0004*/ 	.word	index@(_Z16compute_averagesPfPKfi)
        /*0008*/ 	.word	0x00000020


	//----- nvinfo : EIATTR_FRAME_SIZE
	.align		4
.L_1:
        /*000c*/ 	.byte	0x04, 0x11
        /*000e*/ 	.short	(.L_3 - .L_2)
	.align		4
.L_2:
        /*0010*/ 	.word	index@(_Z16compute_averagesPfPKfi)
        /*0014*/ 	.word	0x00000000


	//----- nvinfo : EIATTR_MIN_STACK_SIZE
	.align		4
.L_3:
        /*0018*/ 	.byte	0x04, 0x12
        /*001a*/ 	.short	(.L_5 - .L_4)
	.align		4
.L_4:
        /*001c*/ 	.word	index@(_Z16compute_averagesPfPKfi)
        /*0020*/ 	.word	0x00000000
.L_5:


//--------------------- .nv.compat                --------------------------
	.section	.nv.compat,"",@"SHT_CUDA_COMPAT_INFO"
	.align	4
        /*0000*/ 	.byte	0x02, 0x09, 0x00, 0x00, 0x02, 0x02, 0x01, 0x00, 0x02, 0x05, 0x05, 0x00, 0x03, 0x07, 0x01, 0x01
        /*0010*/ 	.byte	0x02, 0x03, 0x00, 0x00, 0x02, 0x06, 0x01, 0x00, 0x04, 0x0b, 0x08, 0x00, 0x09, 0x00, 0x00, 0x00
        /*0020*/ 	.byte	0x00, 0x00, 0x00, 0x00


//--------------------- .nv.info._Z16compute_averagesPfPKfi --------------------------
	.section	.nv.info._Z16compute_averagesPfPKfi,"",@"SHT_CUDA_INFO"
	.sectionflags	@""
	.align	4


	//----- nvinfo : EIATTR_CUDA_API_VERSION
	.align		4
        /*0000*/ 	.byte	0x04, 0x37
        /*0002*/ 	.short	(.L_7 - .L_6)
.L_6:
        /*0004*/ 	.word	0x00000082


	//----- nvinfo : EIATTR_KPARAM_INFO
	.align		4
.L_7:
        /*0008*/ 	.byte	0x04, 0x17
        /*000a*/ 	.short	(.L_9 - .L_8)
.L_8:
        /*000c*/ 	.word	0x00000000
        /*0010*/ 	.short	0x0002
        /*0012*/ 	.short	0x0010
        /*0014*/ 	.byte	0x00, 0xf0, 0x11, 0x00


	//----- nvinfo : EIATTR_KPARAM_INFO
	.align		4
.L_9:
        /*0018*/ 	.byte	0x04, 0x17
        /*001a*/ 	.short	(.L_11 - .L_10)
.L_10:
        /*001c*/ 	.word	0x00000000
        /*0020*/ 	.short	0x0001
        /*0022*/ 	.short	0x0008
        /*0024*/ 	.byte	0x00, 0xf5, 0x21, 0x00


	//----- nvinfo : EIATTR_KPARAM_INFO
	.align		4
.L_11:
        /*0028*/ 	.byte	0x04, 0x17
        /*002a*/ 	.short	(.L_13 - .L_12)
.L_12:
        /*002c*/ 	.word	0x00000000
        /*0030*/ 	.short	0x0000
        /*0032*/ 	.short	0x0000
        /*0034*/ 	.byte	0x00, 0xf5, 0x21, 0x00


	//----- nvinfo : EIATTR_SPARSE_MMA_MASK
	.align		4
.L_13:
        /*0038*/ 	.byte	0x03, 0x50
        /*003a*/ 	.short	0x0000


	//----- nvinfo : EIATTR_MAXREG_COUNT
	.align		4
        /*003c*/ 	.byte	0x03, 0x1b
        /*003e*/ 	.short	0x00ff


	//----- nvinfo : EIATTR_NUM_BARRIERS
	.align		4
        /*0040*/ 	.byte	0x02, 0x4c
        /*0042*/ 	.byte	0x01
	.zero		1


	//----- nvinfo : EIATTR_MERCURY_ISA_VERSION
	.align		4
        /*0044*/ 	.byte	0x03, 0x5f
        /*0046*/ 	.short	0x0101


	//----- nvinfo : EIATTR_UNUSED_LOAD_BYTE_OFFSET
	.align		4
        /*0048*/ 	.byte	0x04, 0x44
        /*004a*/ 	.short	(.L_15 - .L_14)


	//   ....[0]....
.L_14:
        /*004c*/ 	.word	0x00002ea0
        /*0050*/ 	.word	0x00000fff


	//----- nvinfo : EIATTR_VRC_CTA_INIT_COUNT
	.align		4
.L_15:
        /*0054*/ 	.byte	0x02, 0x4a
	.zero		1
	.zero		1


	//----- nvinfo : EIATTR_EXIT_INSTR_OFFSETS
	.align		4
        /*0058*/ 	.byte	0x04, 0x1c
        /*005a*/ 	.short	(.L_17 - .L_16)


	//   ....[0]....
.L_16:
        /*005c*/ 	.word	0x00000200


	//   ....[1]....
        /*0060*/ 	.word	0x00002af0


	//   ....[2]....
        /*0064*/ 	.word	0x00002b70


	//   ....[3]....
        /*0068*/ 	.word	0x00002be0


	//   ....[4]....
        /*006c*/ 	.word	0x00002c50


	//   ....[5]....
        /*0070*/ 	.word	0x00002cc0


	//   ....[6]....
        /*0074*/ 	.word	0x00002d40


	//   ....[7]....
        /*0078*/ 	.word	0x00002db0


	//   ....[8]....
        /*007c*/ 	.word	0x00002e20


	//   ....[9]....
        /*0080*/ 	.word	0x00002e90


	//   ....[10]....
        /*0084*/ 	.word	0x00002f10


	//   ....[11]....
        /*0088*/ 	.word	0x00002f80


	//   ....[12]....
        /*008c*/ 	.word	0x00002fd0


	//----- nvinfo : EIATTR_CRS_STACK_SIZE
	.align		4
.L_17:
        /*0090*/ 	.byte	0x04, 0x1e
        /*0092*/ 	.short	(.L_19 - .L_18)
.L_18:
        /*0094*/ 	.word	0x00000000


	//----- nvinfo : EIATTR_CBANK_PARAM_SIZE
	.align		4
.L_19:
        /*0098*/ 	.byte	0x03, 0x19
        /*009a*/ 	.short	0x0014


	//----- nvinfo : EIATTR_PARAM_CBANK
	.align		4
        /*009c*/ 	.byte	0x04, 0x0a
        /*009e*/ 	.short	(.L_21 - .L_20)
	.align		4
.L_20:
        /*00a0*/ 	.word	index@(.nv.constant0._Z16compute_averagesPfPKfi)
        /*00a4*/ 	.short	0x0380
        /*00a6*/ 	.short	0x0014


	//----- nvinfo : EIATTR_SW_WAR
	.align		4
.L_21:
        /*00a8*/ 	.byte	0x04, 0x36
        /*00aa*/ 	.short	(.L_23 - .L_22)
.L_22:
        /*00ac*/ 	.word	0x00000008
.L_23:


//--------------------- .nv.callgraph             --------------------------
	.section	.nv.callgraph,"",@"SHT_CUDA_CALLGRAPH"
	.align	4
	.sectionentsize	8
	.align		4
        /*0000*/ 	.word	0x00000000
	.align		4
        /*0004*/ 	.word	0xffffffff
	.align		4
        /*0008*/ 	.word	0x00000000
	.align		4
        /*000c*/ 	.word	0xfffffffe
	.align		4
        /*0010*/ 	.word	0x00000000
	.align		4
        /*0014*/ 	.word	0xfffffffd
	.align		4
        /*0018*/ 	.word	0x00000000
	.align		4
        /*001c*/ 	.word	0xfffffffc


//--------------------- .text._Z16compute_averagesPfPKfi --------------------------
	.section	.text._Z16compute_averagesPfPKfi,"ax",@progbits
	.align	128
        .global         _Z16compute_averagesPfPKfi
        .type           _Z16compute_averagesPfPKfi,@function
        .size           _Z16compute_averagesPfPKfi,(.L_x_3 - _Z16compute_averagesPfPKfi)
        .other          _Z16compute_averagesPfPKfi,@"STO_CUDA_ENTRY STV_DEFAULT"
_Z16compute_averagesPfPKfi:
.text._Z16compute_averagesPfPKfi:
[----:B------:R-:W-:Y:S01]  /*0000*/  LDC R1, c[0x0][0x37c] ;  /* 0x0000df00ff017b82 */ /* 0x000fe20000000800 */
[----:B------:R-:W0:Y:S07]  /*0010*/  S2R R5, SR_CgaCtaId ;  /* 0x0000000000057919 */ /* 0x000e2e0000008800 */
[----:B------:R-:W1:Y:S01]  /*0020*/  LDC.64 R2, c[0x0][0x388] ;  /* 0x0000e200ff027b82 */ /* 0x000e620000000a00 */
[----:B------:R-:W2:Y:S01]  /*0030*/  LDCU UR5, c[0x0][0x390] ;  /* 0x00007200ff0577ac */ /* 0x000ea20008000800 */
[----:B------:R-:W-:Y:S01]  /*0040*/  MOV R0, 0x400 ;  /* 0x0000040000007802 */ /* 0x000fe20000000f00 */
[----:B------:R-:W3:Y:S01]  /*0050*/  S2R R4, SR_CTAID.X ;  /* 0x0000000000047919 */ /* 0x000ee20000002500 */
[----:B------:R-:W-:Y:S01]  /*0060*/  BSSY.RECONVERGENT B0, `(.L_x_0) ;  /* 0x0000016000007945 */ /* 0x000fe20003800200 */
[----:B------:R-:W4:Y:S01]  /*0070*/  LDCU.64 UR6, c[0x0][0x358] ;  /* 0x00006b00ff0677ac */ /* 0x000f220008000a00 */
[----:B------:R-:W5:Y:S01]  /*0080*/  S2R R11, SR_TID.X ;  /* 0x00000000000b7919 */ /* 0x000f620000002100 */
[----:B--2---:R-:W-:Y:S01]  /*0090*/  UIADD3 UR4, UPT, UPT, UR5, -0x1, URZ ;  /* 0xffffffff05047890 */ /* 0x004fe2000fffe0ff */
[----:B0-----:R-:W-:Y:S01]  /*00a0*/  LEA R6, R5, R0, 0x18 ;  /* 0x0000000005067211 */ /* 0x001fe200078ec0ff */
[----:B---3--:R-:W-:Y:S01]  /*00b0*/  IMAD R0, R4, 0xc00, RZ ;  /* 0x00000c0004007824 */ /* 0x008fe200078e02ff */
[----:B-----5:R-:W-:-:S02]  /*00c0*/  MOV R9, R11 ;  /* 0x0000000b00097202 */ /* 0x020fc40000000f00 */
[C---:B------:R-:W-:Y:S02]  /*00d0*/  LEA R7, R11.reuse, R6, 0x2 ;  /* 0x000000060b077211 */ /* 0x040fe400078e10ff */
[----:B----4-:R-:W-:-:S07]  /*00e0*/  LOP3.LUT R8, R11, R0, RZ, 0xfc, !PT ;  /* 0x000000000b087212 */ /* 0x010fce00078efcff */
.L_x_1:
[----:B------:R-:W-:-:S04]  /*00f0*/  IADD3 R4, PT, PT, R8, -0x100, RZ ;  /* 0xffffff0008047810 */ /* 0x000fc80007ffe0ff */
[C---:B------:R-:W-:Y:S02]  /*0100*/  ISETP.GE.AND P1, PT, R4.reuse, UR5, PT ;  /* 0x0000000504007c0c */ /* 0x040fe4000bf26270 */
[C---:B------:R-:W-:Y:S02]  /*0110*/  ISETP.GE.AND P0, PT, R4.reuse, RZ, PT ;  /* 0x000000ff0400720c */ /* 0x040fe40003f06270 */
[----:B------:R-:W-:-:S04]  /*0120*/  SEL R4, R4, UR4, !P1 ;  /* 0x0000000404047c07 */ /* 0x000fc8000c800000 */
[----:B------:R-:W-:-:S05]  /*0130*/  SEL R5, R4, RZ, P0 ;  /* 0x000000ff04057207 */ /* 0x000fca0000000000 */
[----:B-1----:R-:W-:-:S06]  /*0140*/  IMAD.WIDE R4, R5, 0x4, R2 ;  /* 0x0000000405047825 */ /* 0x002fcc00078e0202 */
[----:B------:R-:W2:Y:S01]  /*0150*/  LDG.E R4, desc[UR6][R4.64] ;  /* 0x0000000604047981 */ /* 0x000ea2000c1e1900 */
[C---:B------:R-:W-:Y:S02]  /*0160*/  ISETP.GE.U32.AND P0, PT, R9.reuse, 0xd00, PT ;  /* 0x00000d000900780c */ /* 0x040fe40003f06070 */
[----:B------:R-:W-:Y:S02]  /*0170*/  IADD3 R9, PT, PT, R9, 0x100, RZ ;  /* 0x0000010009097810 */ /* 0x000fe40007ffe0ff */
[----:B------:R-:W-:Y:S01]  /*0180*/  IADD3 R8, PT, PT, R8, 0x100, RZ ;  /* 0x0000010008087810 */ /* 0x000fe20007ffe0ff */
[----:B--2---:R0:W-:Y:S02]  /*0190*/  STS [R7], R4 ;  /* 0x0000000407007388 */ /* 0x0041e40000000800 */
[----:B0-----:R-:W-:-:S06]  /*01a0*/  IADD3 R7, PT, PT, R7, 0x400, RZ ;  /* 0x0000040007077810 */ /* 0x001fcc0007ffe0ff */
[----:B------:R-:W-:Y:S05]  /*01b0*/  @!P0 BRA `(.L_x_1) ;  /* 0xfffffffc00cc8947 */ /* 0x000fea000383ffff */
[----:B------:R-:W-:Y:S05]  /*01c0*/  BSYNC.RECONVERGENT B0 ;  /* 0x0000000000007941 */ /* 0x000fea0003800200 */
.L_x_0:
[----:B------:R-:W-:Y:S01]  /*01d0*/  BAR.SYNC.DEFER_BLOCKING 0x0 ;  /* 0x0000000000007b1d */ /* 0x000fe20000010000 */
[----:B------:R-:W-:-:S05]  /*01e0*/  IMAD R2, R11, 0xc, R0 ;  /* 0x0000000c0b027824 */ /* 0x000fca00078e0200 */
[----:B------:R-:W-:-:S13]  /*01f0*/  ISETP.GE.AND P0, PT, R2, UR5, PT ;  /* 0x0000000502007c0c */ /* 0x000fda000bf06270 */
[----:B------:R-:W-:Y:S05]  /*0200*/  @P0 EXIT ;  /* 0x000000000000094d */ /* 0x000fea0003800000 */
[----:B------:R-:W-:-:S05]  /*0210*/  IMAD R0, R11, 0x30, R6 ;  /* 0x000000300b007824 */ /* 0x000fca00078e0206 */
[----:B------:R-:W0:Y:S04]  /*0220*/  LDS.128 R8, [R0] ;  /* 0x0000000000087984 */ /* 0x000e280000000c00 */
[----:B------:R-:W1:Y:S04]  /*0230*/  LDS.128 R12, [R0+0x20] ;  /* 0x00002000000c7984 */ /* 0x000e680000000c00 */
[----:B------:R-:W2:Y:S04]  /*0240*/  LDS.128 R24, [R0+0x40] ;  /* 0x0000400000187984 */ /* 0x000ea80000000c00 */
[----:B------:R-:W3:Y:S04]  /*0250*/  LDS.128 R4, [R0+0x60] ;  /* 0x0000600000047984 */ /* 0x000ee80000000c00 */
[----:B------:R-:W4:Y:S01]  /*0260*/  LDS.128 R20, [R0+0x80] ;  /* 0x0000800000147984 */ /* 0x000f220000000c00 */
[----:B0-----:R-:W-:Y:S01]  /*0270*/  FADD R3, RZ, R8 ;  /* 0x00000008ff037221 */ /* 0x001fe20000000000 */
[----:B------:R-:W-:Y:S01]  /*0280*/  FADD R16, RZ, R9 ;  /* 0x00000009ff107221 */ /* 0x000fe20000000000 */
[----:B------:R-:W-:-:S02]  /*0290*/  FADD R28, RZ, R11 ;  /* 0x0000000bff1c7221 */ /* 0x000fc40000000000 */
[----:B-1----:R-:W-:Y:S01]  /*02a0*/  FADD R3, R3, R12 ;  /* 0x0000000c03037221 */ /* 0x002fe20000000000 */
[----:B------:R-:W-:Y:S01]  /*02b0*/  FADD R16, R16, R13 ;  /* 0x0000000d10107221 */ /* 0x000fe20000000000 */
[----:B------:R-:W-:Y:S01]  /*02c0*/  FADD R28, R28, R15 ;  /* 0x0000000f1c1c7221 */ /* 0x000fe20000000000 */
[----:B------:R-:W-:Y:S01]  /*02d0*/  FADD R15, RZ, R10 ;  /* 0x0000000aff0f7221 */ /* 0x000fe20000000000 */
[----:B--2---:R-:W-:Y:S01]  /*02e0*/  FADD R3, R3, R24 ;  /* 0x0000001803037221 */ /* 0x004fe20000000000 */
[----:B------:R-:W-:Y:S01]  /*02f0*/  FADD R24, R16, R25 ;  /* 0x0000001910187221 */ /* 0x000fe20000000000 */
[----:B------:R-:W-:Y:S01]  /*0300*/  FADD R28, R28, R27 ;  /* 0x0000001b1c1c7221 */ /* 0x000fe20000000000 */
[----:B------:R-:W0:Y:S01]  /*0310*/  LDS.128 R16, [R0+0xa0] ;  /* 0x0000a00000107984 */ /* 0x000e220000000c00 */
[----:B------:R-:W-:Y:S01]  /*0320*/  FADD R15, R15, R14 ;  /* 0x0000000e0f0f7221 */ /* 0x000fe20000000000 */
[----:B---3--:R-:W-:Y:S01]  /*0330*/  FADD R3, R3, R4 ;  /* 0x0000000403037221 */ /* 0x008fe20000000000 */
[----:B------:R-:W-:Y:S01]  /*0340*/  FADD R4, R24, R5 ;  /* 0x0000000518047221 */ /* 0x000fe20000000000 */
[----:B------:R-:W-:Y:S01]  /*0350*/  FADD R28, R28, R7 ;  /* 0x000000071c1c7221 */ /* 0x000fe20000000000 */
[----:B------:R-:W-:Y:S01]  /*0360*/  FADD R15, R15, R26 ;  /* 0x0000001a0f0f7221 */ /* 0x000fe20000000000 */
[----:B----4-:R-:W-:Y:S01]  /*0370*/  FADD R3, R3, R20 ;  /* 0x0000001403037221 */ /* 0x010fe20000000000 */
[----:B------:R-:W1:Y:S01]  /*0380*/  LDS.128 R24, [R0+0xc0] ;  /* 0x0000c00000187984 */ /* 0x000e620000000c00 */
[----:B------:R-:W-:Y:S01]  /*0390*/  FADD R20, R4, R21 ;  /* 0x0000001504147221 */ /* 0x000fe20000000000 */
[----:B------:R-:W-:Y:S01]  /*03a0*/  FADD R15, R15, R6 ;  /* 0x000000060f0f7221 */ /* 0x000fe20000000000 */
[----:B------:R-:W-:Y:S01]  /*03b0*/  FADD R28, R28, R23 ;  /* 0x000000171c1c7221 */ /* 0x000fe20000000000 */
[----:B------:R-:W2:Y:S02]  /*03c0*/  LDS.128 R4, [R0+0xe0] ;  /* 0x0000e00000047984 */ /* 0x000ea40000000c00 */
[----:B------:R-:W-:Y:S01]  /*03d0*/  FADD R15, R15, R22 ;  /* 0x000000160f0f7221 */ /* 0x000fe20000000000 */
[----:B0-----:R-:W-:Y:S01]  /*03e0*/  FADD R3, R3, R16 ;  /* 0x0000001003037221 */ /* 0x001fe20000000000 */
[----:B------:R-:W-:-:S02]  /*03f0*/  FADD R16, R20, R17 ;  /* 0x0000001114107221 */ /* 0x000fc40000000000 */
[----:B------:R-:W-:Y:S01]  /*0400*/  FADD R15, R15, R18 ;  /* 0x000000120f0f7221 */ /* 0x000fe20000000000 */
[----:B------:R-:W0:Y:S01]  /*0410*/  LDS.128 R20, [R0+0x100] ;  /* 0x0001000000147984 */ /* 0x000e220000000c00 */
[----:B------:R-:W-:Y:S01]  /*0420*/  FADD R28, R28, R19 ;  /* 0x000000131c1c7221 */ /* 0x000fe20000000000 */
[----:B-1----:R-:W-:Y:S01]  /*0430*/  FADD R3, R3, R24 ;  /* 0x0000001803037221 */ /* 0x002fe20000000000 */
[----:B------:R-:W-:Y:S01]  /*0440*/  FADD R24, R16, R25 ;  /* 0x0000001910187221 */ /* 0x000fe20000000000 */
[----:B------:R-:W-:Y:S01]  /*0450*/  FADD R15, R15, R26 ;  /* 0x0000001a0f0f7221 */ /* 0x000fe20000000000 */
[----:B------:R-:W1:Y:S01]  /*0460*/  LDS.128 R16, [R0+0x120] ;  /* 0x0001200000107984 */ /* 0x000e620000000c00 */
[----:B--2---:R-:W-:Y:S01]  /*0470*/  FADD R3, R3, R4 ;  /* 0x0000000403037221 */ /* 0x004fe20000000000 */
[----:B------:R-:W-:Y:S01]  /*0480*/  FADD R28, R28, R27 ;  /* 0x0000001b1c1c7221 */ /* 0x000fe20000000000 */
[----:B------:R-:W-:Y:S01]  /*0490*/  FADD R4, R24, R5 ;  /* 0x0000000518047221 */ /* 0x000fe20000000000 */
[----:B------:R-:W-:Y:S01]  /*04a0*/  FADD R15, R15, R6 ;  /* 0x000000060f0f7221 */ /* 0x000fe20000000000 */
[----:B------:R-:W2:Y:S01]  /*04b0*/  LDS.128 R24, [R0+0x140] ;  /* 0x0001400000187984 */ /* 0x000ea20000000c00 */
[----:B------:R-:W-:Y:S01]  /*04c0*/  FADD R28, R28, R7 ;  /* 0x000000071c1c7221 */ /* 0x000fe20000000000 */
[----:B0-----:R-:W-:Y:S01]  /*04d0*/  FADD R3, R3, R20 ;  /* 0x0000001403037221 */ /* 0x001fe20000000000 */
[----:B------:R-:W-:Y:S01]  /*04e0*/  FADD R20, R4, R21 ;  /* 0x0000001504147221 */ /* 0x000fe20000000000 */
[----:B------:R-:W-:Y:S01]  /*04f0*/  FADD R15, R15, R22 ;  /* 0x000000160f0f7221 */ /* 0x000fe20000000000 */
[----:B------:R-:W0:Y:S01]  /*0500*/  LDS.128 R4, [R0+0x160] ;  /* 0x0001600000047984 */ /* 0x000e220000000c00 */
[----:B------:R-:W-:Y:S01]  /*0510*/  FADD R28, R28, R23 ;  /* 0x000000171c1c7221 */ /* 0x000fe20000000000 */
[----:B-1----:R-:W-:Y:S01]  /*0520*/  FADD R3, R3, R16 ;  /* 0x0000001003037221 */ /* 0x002fe20000000000 */
[----:B------:R-:W-:Y:S01]  /*0530*/  FADD R16, R20, R17 ;  /* 0x0000001114107221 */ /* 0x000fe20000000000 */
[----:B------:R-:W-:Y:S01]  /*0540*/  FADD R15, R15, R18 ;  /* 0x000000120f0f7221 */ /* 0x000fe20000000000 */
[----:B------:R-:W1:Y:S01]  /*0550*/  LDS.128 R20, [R0+0x180] ;  /* 0x0001800000147984 */ /* 0x000e620000000c00 */
[----:B------:R-:W-:Y:S01]  /*0560*/  FADD R28, R28, R19 ;  /* 0x000000131c1c7221 */ /* 0x000fe20000000000 */
[----:B--2---:R-:W-:Y:S01]  /*0570*/  FADD R3, R3, R24 ;  /* 0x0000001803037221 */ /* 0x004fe20000000000 */
        /* <DEDUP_REMOVED lines=212> */
[----:B------:R-:W-:-:S02]  /*12c0*/  FADD R28, R28, R23 ;  /* 0x000000171c1c7221 */ /* 0x000fc40000000000 */
[----:B------:R-:W2:Y:S01]  /*12d0*/  LDS.128 R20, [R0+0x6e0] ;  /* 0x0006e00000147984 */ /* 0x000ea20000000c00 */
        /* <DEDUP_REMOVED lines=36> */
[----:B------:R-:W-:Y:S02]  /*1520*/  FADD R4, R20, R5 ;  /* 0x0000000514047221 */ /* 0x000fe40000000000 */
        /* <DEDUP_REMOVED lines=15> */
[----:B------:R-:W1:Y:S01]  /*1620*/  LDS.128 R16, [R0+0x50] ;  /* 0x0000500000107984 */ /* 0x000e620000000c00 */
[----:B------:R-:W-:Y:S01]  /*1630*/  FADD R29, R29, R23 ;  /* 0x000000171d1d7221 */ /* 0x000fe20000000000 */
[----:B------:R-:W-:Y:S01]  /*1640*/  FADD R15, R15, R22 ;  /* 0x000000160f0f7221 */ /* 0x000fe20000000000 */
[----:B------:R-:W-:Y:S01]  /*1650*/  FADD R3, R3, R28 ;  /* 0x0000001c03037221 */ /* 0x000fe20000000000 */
[----:B--2---:R-:W-:Y:S01]  /*1660*/  FADD R21, RZ, R4 ;  /* 0x00000004ff157221 */ /* 0x004fe20000000000 */
[----:B------:R-:W-:Y:S01]  /*1670*/  FADD R20, RZ, R5 ;  /* 0x00000005ff147221 */ /* 0x000fe20000000000 */
[----:B------:R-:W-:-:S02]  /*1680*/  FADD R23, RZ, R6 ;  /* 0x00000006ff177221 */ /* 0x000fc40000000000 */
[----:B0-----:R-:W-:Y:S01]  /*1690*/  FADD R21, R21, R24 ;  /* 0x0000001815157221 */ /* 0x001fe20000000000 */
[----:B------:R-:W-:Y:S01]  /*16a0*/  FADD R20, R20, R25 ;  /* 0x0000001914147221 */ /* 0x000fe20000000000 */
[----:B------:R-:W-:Y:S01]  /*16b0*/  FADD R23, R23, R26 ;  /* 0x0000001a17177221 */ /* 0x000fe20000000000 */
[----:B------:R-:W-:Y:S01]  /*16c0*/  FADD R24, RZ, R7 ;  /* 0x00000007ff187221 */ /* 0x000fe20000000000 */
[----:B-1----:R-:W-:Y:S01]  /*16d0*/  FADD R25, R21, R16 ;  /* 0x0000001015197221 */ /* 0x002fe20000000000 */
[----:B------:R-:W-:Y:S01]  /*16e0*/  FADD R16, R20, R17 ;  /* 0x0000001114107221 */ /* 0x000fe20000000000 */
[----:B------:R-:W-:Y:S01]  /*16f0*/  FADD R17, R23, R18 ;  /* 0x0000001217117221 */ /* 0x000fe20000000000 */
[----:B------:R-:W-:Y:S01]  /*1700*/  FADD R24, R24, R27 ;  /* 0x0000001b18187221 */ /* 0x000fe20000000000 */
[----:B------:R-:W0:Y:S03]  /*1710*/  LDS.128 R20, [R0+0x70] ;  /* 0x0000700000147984 */ /* 0x000e260000000c00 */
[----:B------:R-:W-:Y:S01]  /*1720*/  FADD R24, R24, R19 ;  /* 0x0000001318187221 */ /* 0x000fe20000000000 */
[----:B0-----:R-:W-:Y:S01]  /*1730*/  FADD R25, R25, R20 ;  /* 0x0000001419197221 */ /* 0x001fe20000000000 */
[----:B------:R-:W-:Y:S01]  /*1740*/  FADD R20, R16, R21 ;  /* 0x0000001510147221 */ /* 0x000fe20000000000 */
[----:B------:R-:W-:Y:S01]  /*1750*/  FADD R21, R17, R22 ;  /* 0x0000001611157221 */ /* 0x000fe20000000000 */
[----:B------:R-:W-:Y:S01]  /*1760*/  FADD R24, R24, R23 ;  /* 0x0000001718187221 */ /* 0x000fe20000000000 */
[----:B------:R-:W0:Y:S02]  /*1770*/  LDS.128 R16, [R0+0x90] ;  /* 0x0000900000107984 */ /* 0x000e240000000c00 */
        /* <DEDUP_REMOVED lines=288> */
[----:B------:R-:W0:Y:S01]  /*2980*/  LDS.128 R16, [R0+0x7d0] ;  /* 0x0007d00000107984 */ /* 0x000e220000000c00 */
[----:B------:R-:W-:-:S03]  /*2990*/  FADD R24, R24, R23 ;  /* 0x0000001718187221 */ /* 0x000fc60000000000 */
[----:B------:R-:W1:Y:S01]  /*29a0*/  LDS.128 R20, [R0+0x7f0] ;  /* 0x0007f00000147984 */ /* 0x000e620000000c00 */
[----:B0-----:R-:W-:Y:S01]  /*29b0*/  FADD R25, R25, R16 ;  /* 0x0000001019197221 */ /* 0x001fe20000000000 */
[----:B------:R-:W-:Y:S01]  /*29c0*/  FADD R26, R26, R17 ;  /* 0x000000111a1a7221 */ /* 0x000fe20000000000 */
[----:B------:R-:W-:Y:S01]  /*29d0*/  FADD R27, R27, R18 ;  /* 0x000000121b1b7221 */ /* 0x000fe20000000000 */
[----:B------:R-:W0:Y:S01]  /*29e0*/  LDC.64 R16, c[0x0][0x380] ;  /* 0x0000e000ff107b82 */ /* 0x000e220000000a00 */
[----:B------:R-:W-:Y:S01]  /*29f0*/  FADD R24, R24, R19 ;  /* 0x0000001318187221 */ /* 0x000fe20000000000 */
[----:B-1----:R-:W-:Y:S01]  /*2a00*/  FADD R20, R25, R20 ;  /* 0x0000001419147221 */ /* 0x002fe20000000000 */
[----:B------:R-:W-:Y:S01]  /*2a10*/  FADD R21, R26, R21 ;  /* 0x000000151a157221 */ /* 0x000fe20000000000 */
[----:B------:R-:W-:Y:S01]  /*2a20*/  FADD R22, R27, R22 ;  /* 0x000000161b167221 */ /* 0x000fe20000000000 */
[----:B------:R-:W-:Y:S01]  /*2a30*/  FADD R23, R24, R23 ;  /* 0x0000001718177221 */ /* 0x000fe20000000000 */
[----:B------:R-:W-:Y:S01]  /*2a40*/  FADD R18, R15, R29 ;  /* 0x0000001d0f127221 */ /* 0x000fe20000000000 */
[----:B------:R-:W-:Y:S01]  /*2a50*/  FADD R20, R20, R21 ;  /* 0x0000001514147221 */ /* 0x000fe20000000000 */
[----:B------:R-:W-:Y:S01]  /*2a60*/  IADD3 R15, PT, PT, R2, 0x1, RZ ;  /* 0x00000001020f7810 */ /* 0x000fe20007ffe0ff */
[----:B------:R-:W-:Y:S01]  /*2a70*/  FADD R23, R22, R23 ;  /* 0x0000001716177221 */ /* 0x000fe20000000000 */
[----:B------:R-:W-:-:S02]  /*2a80*/  FADD R3, R3, R18 ;  /* 0x0000001203037221 */ /* 0x000fc40000000000 */
[----:B------:R-:W-:Y:S01]  /*2a90*/  ISETP.GE.AND P0, PT, R15, UR5, PT ;  /* 0x000000050f007c0c */ /* 0x000fe2000bf06270 */
[----:B------:R-:W-:-:S04]  /*2aa0*/  FADD R20, R20, R23 ;  /* 0x0000001714147221 */ /* 0x000fc80000000000 */
[----:B------:R-:W-:-:S04]  /*2ab0*/  FADD R3, R3, R20 ;  /* 0x0000001403037221 */ /* 0x000fc80000000000 */
[----:B------:R-:W-:Y:S01]  /*2ac0*/  FMUL R15, R3, 0.001953125 ;  /* 0x3b000000030f7820 */ /* 0x000fe20000400000 */
[----:B0-----:R-:W-:-:S05]  /*2ad0*/  IMAD.WIDE R20, R2, 0x4, R16 ;  /* 0x0000000402147825 */ /* 0x001fca00078e0210 */
[----:B------:R0:W-:Y:S01]  /*2ae0*/  STG.E desc[UR6][R20.64], R15 ;  /* 0x0000000f14007986 */ /* 0x0001e2000c101906 */
[----:B------:R-:W-:Y:S05]  /*2af0*/  @P0 EXIT ;  /* 0x000000000000094d */ /* 0x000fea0003800000 */
[----:B------:R-:W1:Y:S02]  /*2b00*/  LDS.128 R16, [R0+0x800] ;  /* 0x0008000000107984 */ /* 0x000e640000000c00 */
[----:B-1----:R-:W-:Y:S01]  /*2b10*/  FADD R16, -R8, R16 ;  /* 0x0000001008107221 */ /* 0x002fe20000000100 */
[----:B------:R-:W-:-:S03]  /*2b20*/  IADD3 R8, PT, PT, R2, 0x2, RZ ;  /* 0x0000000202087810 */ /* 0x000fc60007ffe0ff */
[----:B------:R-:W-:Y:S01]  /*2b30*/  FADD R16, R3, R16 ;  /* 0x0000001003107221 */ /* 0x000fe20000000000 */
[----:B------:R-:W-:-:S03]  /*2b40*/  ISETP.GE.AND P0, PT, R8, UR5, PT ;  /* 0x0000000508007c0c */ /* 0x000fc6000bf06270 */
[----:B------:R-:W-:-:S05]  /*2b50*/  FMUL R3, R16, 0.001953125 ;  /* 0x3b00000010037820 */ /* 0x000fca0000400000 */
[----:B------:R1:W-:Y:S05]  /*2b60*/  STG.E desc[UR6][R20.64+0x4], R3 ;  /* 0x0000040314007986 */ /* 0x0003ea000c101906 */
[----:B------:R-:W-:Y:S05]  /*2b70*/  @P0 EXIT ;  /* 0x000000000000094d */ /* 0x000fea0003800000 */
[----:B-1----:R-:W-:Y:S01]  /*2b80*/  IADD3 R3, PT, PT, R2, 0x3, RZ ;  /* 0x0000000302037810 */ /* 0x002fe20007ffe0ff */
[----:B------:R-:W-:-:S03]  /*2b90*/  FADD R17, -R9, R17 ;  /* 0x0000001109117221 */ /* 0x000fc60000000100 */
[----:B------:R-:W-:Y:S01]  /*2ba0*/  ISETP.GE.AND P0, PT, R3, UR5, PT ;  /* 0x0000000503007c0c */ /* 0x000fe2000bf06270 */
[----:B------:R-:W-:-:S04]  /*2bb0*/  FADD R17, R16, R17 ;  /* 0x0000001110117221 */ /* 0x000fc80000000000 */
[----:B------:R-:W-:-:S05]  /*2bc0*/  FMUL R3, R17, 0.001953125 ;  /* 0x3b00000011037820 */ /* 0x000fca0000400000 */
[----:B------:R1:W-:Y:S03]  /*2bd0*/  STG.E desc[UR6][R20.64+0x8], R3 ;  /* 0x0000080314007986 */ /* 0x0003e6000c101906 */
        /* <DEDUP_REMOVED lines=15> */
[----:B------:R-:W2:Y:S01]  /*2cd0*/  LDS.128 R8, [R0+0x810] ;  /* 0x0008100000087984 */ /* 0x000ea20000000c00 */
[----:B-1----:R-:W-:-:S04]  /*2ce0*/  IADD3 R3, PT, PT, R2, 0x6, RZ ;  /* 0x0000000602037810 */ /* 0x002fc80007ffe0ff */
[----:B------:R-:W-:Y:S01]  /*2cf0*/  ISETP.GE.AND P0, PT, R3, UR5, PT ;  /* 0x0000000503007c0c */ /* 0x000fe2000bf06270 */
[----:B--2---:R-:W-:-:S04]  /*2d00*/  FADD R8, -R4, R8 ;  /* 0x0000000804087221 */ /* 0x004fc80000000100 */
[----:B------:R-:W-:-:S04]  /*2d10*/  FADD R8, R19, R8 ;  /* 0x0000000813087221 */ /* 0x000fc80000000000 */
[----:B------:R-:W-:-:S05]  /*2d20*/  FMUL R3, R8, 0.001953125 ;  /* 0x3b00000008037820 */ /* 0x000fca0000400000 */
[----:B------:R1:W-:Y:S01]  /*2d30*/  STG.E desc[UR6][R20.64+0x14], R3 ;  /* 0x0000140314007986 */ /* 0x0003e2000c101906 */
        /* <DEDUP_REMOVED lines=30> */
[----:B------:R-:W-:Y:S01]  /*2f20*/  IADD3 R2, PT, PT, R2, 0xb, RZ ;  /* 0x0000000b02027810 */ /* 0x000fe20007ffe0ff */
[----:B------:R-:W-:-:S03]  /*2f30*/  FADD R5, -R13, R5 ;  /* 0x000000050d057221 */ /* 0x000fc60000000100 */
[----:B------:R-:W-:Y:S01]  /*2f40*/  ISETP.GE.AND P0, PT, R2, UR5, PT ;  /* 0x0000000502007c0c */ /* 0x000fe2000bf06270 */
[----:B------:R-:W-:-:S04]  /*2f50*/  FADD R5, R4, R5 ;  /* 0x0000000504057221 */ /* 0x000fc80000000000 */
[----:B-1----:R-:W-:-:S05]  /*2f60*/  FMUL R3, R5, 0.001953125 ;  /* 0x3b00000005037820 */ /* 0x002fca0000400000 */
[----:B------:R1:W-:Y:S03]  /*2f70*/  STG.E desc[UR6][R20.64+0x28], R3 ;  /* 0x0000280314007986 */ /* 0x0003e6000c101906 */
[----:B------:R-:W-:Y:S05]  /*2f80*/  @P0 EXIT ;  /* 0x000000000000094d */ /* 0x000fea0003800000 */
[----:B------:R-:W-:-:S04]  /*2f90*/  FADD R6, -R14, R6 ;  /* 0x000000060e067221 */ /* 0x000fc80000000100 */
[----:B------:R-:W-:-:S04]  /*2fa0*/  FADD R6, R5, R6 ;  /* 0x0000000605067221 */ /* 0x000fc80000000000 */
[----:B-1----:R-:W-:-:S05]  /*2fb0*/  FMUL R3, R6, 0.001953125 ;  /* 0x3b00000006037820 */ /* 0x002fca0000400000 */
[----:B------:R-:W-:Y:S01]  /*2fc0*/  STG.E desc[UR6][R20.64+0x2c], R3 ;  /* 0x00002c0314007986 */ /* 0x000fe2000c101906 */
[----:B------:R-:W-:Y:S05]  /*2fd0*/  EXIT ;  /* 0x000000000000794d */ /* 0x000fea0003800000 */
.L_x_2:
[----:B------:R-:W-:-:S00]  /*2fe0*/  BRA `(.L_x_2) ;  /* 0xfffffffc00fc7947 */ /* 0x000fc0000383ffff */
[----:B------:R-:W-:-:S00]  /*2ff0*/  NOP ;  /* 0x0000000000007918 */ /* 0x000fc00000000000 */
        /* <DEDUP_REMOVED lines=8> */
.L_x_3:


//--------------------- .nv.shared._Z16compute_averagesPfPKfi --------------------------
	.section	.nv.shared._Z16compute_averagesPfPKfi,"aw",@nobits
	.sectionflags	@""
	.align	16
	.zero		1024


//--------------------- .nv.shared.reserved.0     --------------------------
	.section	.nv.shared.reserved.0,"aw",@nobits
	.weak		__nv_reservedSMEM_offset_0_alias
	.size		__nv_reservedSMEM_offset_0_alias, 0, 64
	.other		__nv_reservedSMEM_offset_0_alias,@"STO_CUDA_RESERVED_SHARED STV_DEFAULT"
__nv_reservedSMEM_offset_0_alias:
	.zero		0
	.zero		64


//--------------------- .nv.constant0._Z16compute_averagesPfPKfi --------------------------
	.section	.nv.constant0._Z16compute_averagesPfPKfi,"a",@progbits
	.sectionflags	@""
	.align	4
.nv.constant0._Z16compute_averagesPfPKfi:
	.zero		916


//--------------------- SYMBOLS --------------------------

	.type		.nv.reservedSmem.offset0,@object
	.size		.nv.reservedSmem.offset0,0x4
	.type		.nv.reservedSmem.cap,@object
	.size		.nv.reservedSmem.cap,0x4
